.version 6.5
.target sm_30
.address_size 64

.extern .shared .b32 shared_ex[];
.shared .b32 shared_mod[4];

.func (.reg .b64 out) add()
{
    .reg .u64 	    temp1;
    .reg .u64 	    temp2;
    ld.shared.u64   temp1, [shared_mod];
    ld.shared.u64   temp2, [shared_ex];
	add.u64		    out, temp2, temp1;
    ret;
}

.func (.reg .b64 out) set_shared_temp1(.reg .b64 temp1)
{
    st.shared.u64   [shared_ex], temp1;
    call            (out), add;
    ret;
}

.visible .entry shared_unify_extern(
	.param .u64 input,
	.param .u64 output
)
{
	.reg .u64 	    in_addr;
    .reg .u64 	    out_addr;
    .reg .u64 	    temp1;
    .reg .u64 	    temp2;

	ld.param.u64 	in_addr, [input];
    ld.param.u64 	out_addr, [output];

    ld.global.u64   temp1, [in_addr];
    ld.global.u64   temp2, [in_addr+8];
    st.shared.u64   [shared_mod], temp2;
    call            (temp2), set_shared_temp1, (temp1);
    st.u64          [out_addr], temp2;
	ret;
}


// ===== COMPILED SASS (sm_100) =====

	.target	sm_100

	.elftype	@"ET_EXEC"


//--------------------- .note.nv.tkinfo           --------------------------
	.section	.note.nv.tkinfo,"",@"SHT_NOTE"
	.sectionflags	@"SHF_NOTE_NV_TKINFO"
	.tkinfo
        /*0018*/ 	.word	0x00000002
        /*0030*/ 	.string	""
        /*0030*/ 	.string	"ptxas"
        /*0030*/ 	.string	"Cuda compilation tools, release 13.0, V13.0.88"
        /*0030*/ 	.string	"Build cuda_13.0.r13.0/compiler.36424714_0"
        /*0030*/ 	.string	"-arch sm_100 "



//--------------------- .note.nv.cuinfo           --------------------------
	.section	.note.nv.cuinfo,"",@"SHT_NOTE"
	.sectionflags	@"SHF_NOTE_NV_CUINFO"
        /*0018*/ 	.short	0x0002
        /*001a*/ 	.short	0x001e
        /*001c*/ 	.short	0x0082
	.zero		2


//--------------------- .nv.info                  --------------------------
	.section	.nv.info,"",@"SHT_CUDA_INFO"
	.align	4


	//----- nvinfo : EIATTR_REGCOUNT
	.align		4
        /*0000*/ 	.byte	0x04, 0x2f
        /*0002*/ 	.short	(.L_1 - .L_0)
	.align		4
.L_0:
        /*0004*/ 	.word	index@(shared_unify_extern)
        /*0008*/ 	.word	0x0000000a


	//----- nvinfo : EIATTR_FRAME_SIZE
	.align		4
.L_1:
        /*000c*/ 	.byte	0x04, 0x11
        /*000e*/ 	.short	(.L_3 - .L_2)
	.align		4
.L_2:
        /*0010*/ 	.word	index@($shared_unify_extern$set_shared_temp1)
        /*0014*/ 	.word	0x00000000


	//----- nvinfo : EIATTR_FRAME_SIZE
	.align		4
.L_3:
        /*0018*/ 	.byte	0x04, 0x11
        /*001a*/ 	.short	(.L_5 - .L_4)
	.align		4
.L_4:
        /*001c*/ 	.word	index@($shared_unify_extern$add)
        /*0020*/ 	.word	0x00000000


	//----- nvinfo : EIATTR_FRAME_SIZE
	.align		4
.L_5:
        /*0024*/ 	.byte	0x04, 0x11
        /*0026*/ 	.short	(.L_7 - .L_6)
	.align		4
.L_6:
        /*0028*/ 	.word	index@(shared_unify_extern)
        /*002c*/ 	.word	0x00000000


	//----- nvinfo : EIATTR_MIN_STACK_SIZE
	.align		4
.L_7:
        /*0030*/ 	.byte	0x04, 0x12
        /*0032*/ 	.short	(.L_9 - .L_8)
	.align		4
.L_8:
        /*0034*/ 	.word	index@(shared_unify_extern)
        /*0038*/ 	.word	0x00000000
.L_9:


//--------------------- .nv.compat                --------------------------
	.section	.nv.compat,"",@"SHT_CUDA_COMPAT_INFO"
	.align	4
        /*0000*/ 	.byte	0x02, 0x09, 0x00, 0x00, 0x02, 0x02, 0x01, 0x00, 0x02, 0x05, 0x05, 0x00, 0x03, 0x07, 0x01, 0x01
        /*0010*/ 	.byte	0x02, 0x03, 0x00, 0x00, 0x02, 0x06, 0x01, 0x00, 0x04, 0x0b, 0x08, 0x00, 0x09, 0x00, 0x00, 0x00
        /*0020*/ 	.byte	0x00, 0x00, 0x00, 0x00


//--------------------- .nv.info.shared_unify_extern --------------------------
	.section	.nv.info.shared_unify_extern,"",@"SHT_CUDA_INFO"
	.sectionflags	@""
	.align	4


	//----- nvinfo : EIATTR_CUDA_API_VERSION
	.align		4
        /*0000*/ 	.byte	0x04, 0x37
        /*0002*/ 	.short	(.L_11 - .L_10)
.L_10:
        /*0004*/ 	.word	0x00000082


	//----- nvinfo : EIATTR_KPARAM_INFO
	.align		4
.L_11:
        /*0008*/ 	.byte	0x04, 0x17
        /*000a*/ 	.short	(.L_13 - .L_12)
.L_12:
        /*000c*/ 	.word	0x00000000
        /*0010*/ 	.short	0x0001
        /*0012*/ 	.short	0x0008
        /*0014*/ 	.byte	0x00, 0xf0, 0x21, 0x00


	//----- nvinfo : EIATTR_KPARAM_INFO
	.align		4
.L_13:
        /*0018*/ 	.byte	0x04, 0x17
        /*001a*/ 	.short	(.L_15 - .L_14)
.L_14:
        /*001c*/ 	.word	0x00000000
        /*0020*/ 	.short	0x0000
        /*0022*/ 	.short	0x0000
        /*0024*/ 	.byte	0x00, 0xf0, 0x21, 0x00


	//----- nvinfo : EIATTR_SPARSE_MMA_MASK
	.align		4
.L_15:
        /*0028*/ 	.byte	0x03, 0x50
        /*002a*/ 	.short	0x0000


	//----- nvinfo : EIATTR_MAXREG_COUNT
	.align		4
        /*002c*/ 	.byte	0x03, 0x1b
        /*002e*/ 	.short	0x00ff


	//----- nvinfo : EIATTR_MERCURY_ISA_VERSION
	.align		4
        /*0030*/ 	.byte	0x03, 0x5f
        /*0032*/ 	.short	0x0101


	//----- nvinfo : EIATTR_VRC_CTA_INIT_COUNT
	.align		4
        /*0034*/ 	.byte	0x02, 0x4a
	.zero		1
	.zero		1


	//----- nvinfo : EIATTR_EXIT_INSTR_OFFSETS
	.align		4
        /*0038*/ 	.byte	0x04, 0x1c
        /*003a*/ 	.short	(.L_17 - .L_16)


	//   ....[0]....
.L_16:
        /*003c*/ 	.word	0x000000f0


	//----- nvinfo : EIATTR_CRS_STACK_SIZE
	.align		4
.L_17:
        /*0040*/ 	.byte	0x04, 0x1e
        /*0042*/ 	.short	(.L_19 - .L_18)
.L_18:
        /*0044*/ 	.word	0x00000000


	//----- nvinfo : EIATTR_CBANK_PARAM_SIZE
	.align		4
.L_19:
        /*0048*/ 	.byte	0x03, 0x19
        /*004a*/ 	.short	0x0010


	//----- nvinfo : EIATTR_PARAM_CBANK
	.align		4
        /*004c*/ 	.byte	0x04, 0x0a
        /*004e*/ 	.short	(.L_21 - .L_20)
	.align		4
.L_20:
        /*0050*/ 	.word	index@(.nv.constant0.shared_unify_extern)
        /*0054*/ 	.short	0x0380
        /*0056*/ 	.short	0x0010


	//----- nvinfo : EIATTR_SW_WAR
	.align		4
.L_21:
        /*0058*/ 	.byte	0x04, 0x36
        /*005a*/ 	.short	(.L_23 - .L_22)
.L_22:
        /*005c*/ 	.word	0x00000008
.L_23:


//--------------------- .nv.callgraph             --------------------------
	.section	.nv.callgraph,"",@"SHT_CUDA_CALLGRAPH"
	.align	4
	.sectionentsize	8
	.align		4
        /*0000*/ 	.word	0x00000000
	.align		4
        /*0004*/ 	.word	0xffffffff
	.align		4
        /*0008*/ 	.word	0x00000000
	.align		4
        /*000c*/ 	.word	0xfffffffe
	.align		4
        /*0010*/ 	.word	0x00000000
	.align		4
        /*0014*/ 	.word	0xfffffffd
	.align		4
        /*0018*/ 	.word	0x00000000
	.align		4
        /*001c*/ 	.word	0xfffffffc


//--------------------- .text.shared_unify_extern --------------------------
	.section	.text.shared_unify_extern,"ax",@progbits
	.align	128
        .global         shared_unify_extern
        .type           shared_unify_extern,@function
        .size           shared_unify_extern,(.L_x_2 - shared_unify_extern)
        .other          shared_unify_extern,@"STO_CUDA_ENTRY STV_DEFAULT"
shared_unify_extern:
.text.shared_unify_extern:
[----:B------:R-:W-:Y:S08]  /*0000*/  LDC R1, c[0x0][0x37c] ;  /* 0x0000df00ff017b82 */ /* 0x000ff00000000800 */
[----:B------:R-:W0:Y:S01]  /*0010*/  LDC.64 R2, c[0x0][0x380] ;  /* 0x0000e000ff027b82 */ /* 0x000e220000000a00 */
[----:B------:R-:W0:Y:S02]  /*0020*/  LDCU.64 UR6, c[0x0][0x358] ;  /* 0x00006b00ff0677ac */ /* 0x000e240008000a00 */
[----:B0-----:R-:W2:Y:S04]  /*0030*/  LDG.E.64 R6, desc[UR6][R2.64+0x8] ;  /* 0x0000080602067981 */ /* 0x001ea8000c1e1b00 */
[----:B------:R0:W5:Y:S01]  /*0040*/  LDG.E.64 R4, desc[UR6][R2.64] ;  /* 0x0000000602047981 */ /* 0x000162000c1e1b00 */
[----:B------:R-:W1:Y:S01]  /*0050*/  S2UR UR5, SR_CgaCtaId ;  /* 0x00000000000579c3 */ /* 0x000e620000008800 */
[----:B------:R-:W-:-:S02]  /*0060*/  UMOV UR4, 0x400 ;  /* 0x0000040000047882 */ /* 0x000fc40000000000 */
[----:B-1----:R-:W-:-:S09]  /*0070*/  ULEA UR4, UR5, UR4, 0x18 ;  /* 0x0000000405047291 */ /* 0x002fd2000f8ec0ff */
[----:B--2---:R1:W-:Y:S02]  /*0080*/  STS.64 [UR4], R6 ;  /* 0x00000006ff007988 */ /* 0x0043e40008000a04 */
[----:B01----:R-:W-:-:S07]  /*0090*/  MOV R6, 0xb0 ;  /* 0x000000b000067802 */ /* 0x003fce0000000f00 */
[----:B-----5:R-:W-:Y:S05]  /*00a0*/  CALL.REL.NOINC `($shared_unify_extern$set_shared_temp1) ;  /* 0x00000000003c7944 */ /* 0x020fea0003c00000 */
[----:B------:R-:W0:Y:S01]  /*00b0*/  LDC.64 R4, c[0x0][0x388] ;  /* 0x0000e200ff047b82 */ /* 0x000e220000000a00 */
[----:B------:R-:W-:Y:S02]  /*00c0*/  IMAD.MOV.U32 R2, RZ, RZ, R0 ;  /* 0x000000ffff027224 */ /* 0x000fe400078e0000 */
[----:B------:R-:W-:-:S05]  /*00d0*/  IMAD.MOV.U32 R3, RZ, RZ, R7 ;  /* 0x000000ffff037224 */ /* 0x000fca00078e0007 */
[----:B0-----:R-:W-:Y:S01]  /*00e0*/  ST.E.64 desc[UR6][R4.64], R2 ;  /* 0x0000000204007985 */ /* 0x001fe2000c101b06 */
[----:B------:R-:W-:Y:S05]  /*00f0*/  EXIT ;  /* 0x000000000000794d */ /* 0x000fea0003800000 */
        .type           $shared_unify_extern$add,@function
        .size           $shared_unify_extern$add,($shared_unify_extern$set_shared_temp1 - $shared_unify_extern$add)
$shared_unify_extern$add:
[----:B------:R-:W0:Y:S01]  /*0100*/  S2UR UR5, SR_CgaCtaId ;  /* 0x00000000000579c3 */ /* 0x000e220000008800 */
[----:B------:R-:W-:Y:S02]  /*0110*/  UMOV UR4, 0x400 ;  /* 0x0000040000047882 */ /* 0x000fe40000000000 */
[----:B0-----:R-:W-:-:S09]  /*0120*/  ULEA UR4, UR5, UR4, 0x18 ;  /* 0x0000000405047291 */ /* 0x001fd2000f8ec0ff */
[----:B------:R-:W-:Y:S04]  /*0130*/  LDS.64 R2, [UR4] ;  /* 0x00000004ff027984 */ /* 0x000fe80008000a00 */
[----:B------:R-:W0:Y:S02]  /*0140*/  LDS.64 R4, [UR4+0x10] ;  /* 0x00001004ff047984 */ /* 0x000e240008000a00 */
[----:B0-----:R-:W-:Y:S01]  /*0150*/  IADD3 R4, P0, PT, R2, R4, RZ ;  /* 0x0000000402047210 */ /* 0x001fe20007f1e0ff */
[----:B------:R-:W-:-:S03]  /*0160*/  IMAD.MOV.U32 R2, RZ, RZ, R0 ;  /* 0x000000ffff027224 */ /* 0x000fc600078e0000 */
[----:B------:R-:W-:Y:S01]  /*0170*/  IADD3.X R7, PT, PT, R3, R5, RZ, P0, !PT ;  /* 0x0000000503077210 */ /* 0x000fe200007fe4ff */
[----:B------:R-:W-:-:S04]  /*0180*/  HFMA2 R3, -RZ, RZ, 0, 0 ;  /* 0x00000000ff037431 */ /* 0x000fc800000001ff */
[----:B------:R-:W-:Y:S05]  /*0190*/  RET.REL.NODEC R2 `(shared_unify_extern) ;  /* 0xfffffffc02987950 */ /* 0x000fea0003c3ffff */
        .type           $shared_unify_extern$set_shared_temp1,@function
        .size           $shared_unify_extern$set_shared_temp1,(.L_x_2 - $shared_unify_extern$set_shared_temp1)
$shared_unify_extern$set_shared_temp1:
[----:B------:R-:W0:Y:S01]  /*01a0*/  S2UR UR5, SR_CgaCtaId ;  /* 0x00000000000579c3 */ /* 0x000e220000008800 */
[----:B------:R-:W-:Y:S01]  /*01b0*/  UMOV UR4, 0x400 ;  /* 0x0000040000047882 */ /* 0x000fe20000000000 */
[----:B------:R-:W-:Y:S01]  /*01c0*/  MOV R0, 0x200 ;  /* 0x0000020000007802 */ /* 0x000fe20000000f00 */
[----:B0-----:R-:W-:-:S09]  /*01d0*/  ULEA UR4, UR5, UR4, 0x18 ;  /* 0x0000000405047291 */ /* 0x001fd2000f8ec0ff */
[----:B------:R0:W-:Y:S03]  /*01e0*/  STS.64 [UR4+0x10], R4 ;  /* 0x00001004ff007988 */ /* 0x0001e60008000a04 */
[----:B0-----:R-:W-:Y:S05]  /*01f0*/  CALL.REL.NOINC `($shared_unify_extern$add) ;  /* 0xfffffffc00c07944 */ /* 0x001fea0003c3ffff */
[----:B------:R-:W-:Y:S01]  /*0200*/  MOV R2, R6 ;  /* 0x0000000600027202 */ /* 0x000fe20000000f00 */
[----:B------:R-:W-:Y:S02]  /*0210*/  IMAD.MOV.U32 R3, RZ, RZ, 0x0 ;  /* 0x00000000ff037424 */ /* 0x000fe400078e00ff */
[----:B------:R-:W-:Y:S02]  /*0220*/  IMAD.MOV.U32 R0, RZ, RZ, R4 ;  /* 0x000000ffff007224 */ /* 0x000fe400078e0004 */
[----:B------:R-:W-:Y:S05]  /*0230*/  RET.REL.NODEC R2 `(shared_unify_extern) ;  /* 0xfffffffc02707950 */ /* 0x000fea0003c3ffff */
.L_x_0:
[----:B------:R-:W-:-:S00]  /*0240*/  BRA `(.L_x_0) ;  /* 0xfffffffc00fc7947 */ /* 0x000fc0000383ffff */
[----:B------:R-:W-:-:S00]  /*0250*/  NOP ;  /* 0x0000000000007918 */ /* 0x000fc00000000000 */
        /* <DEDUP_REMOVED lines=10> */
.L_x_2:


//--------------------- .nv.shared.shared_unify_extern --------------------------
	.section	.nv.shared.shared_unify_extern,"aw",@nobits
	.sectionflags	@""
	.align	16
.nv.shared.shared_unify_extern:
	.zero		1040


//--------------------- .nv.shared.reserved.0     --------------------------
	.section	.nv.shared.reserved.0,"aw",@nobits
	.weak		__nv_reservedSMEM_offset_0_alias
	.size		__nv_reservedSMEM_offset_0_alias, 0, 64
	.other		__nv_reservedSMEM_offset_0_alias,@"STO_CUDA_RESERVED_SHARED STV_DEFAULT"
__nv_reservedSMEM_offset_0_alias:
	.zero		0
	.zero		64


//--------------------- .nv.constant0.shared_unify_extern --------------------------
	.section	.nv.constant0.shared_unify_extern,"a",@progbits
	.sectionflags	@""
	.align	4
.nv.constant0.shared_unify_extern:
	.zero		912


//--------------------- SYMBOLS --------------------------

	.type		.nv.reservedSmem.offset0,@object
	.size		.nv.reservedSmem.offset0,0x4
	.type		.nv.reservedSmem.cap,@object
	.size		.nv.reservedSmem.cap,0x4
